	.headerflags	@"EF_CUDA_TEXMODE_UNIFIED EF_CUDA_64BIT_ADDRESS EF_CUDA_ACCELERATORS EF_CUDA_SM90 EF_CUDA_VIRTUAL_SM(EF_CUDA_SM90)"
	.elftype	@"ET_EXEC"


//--------------------- .nv.info                  --------------------------
	.section	.nv.info,"",@"SHT_CUDA_INFO"
	.align	4


	//----- nvinfo : EIATTR_REGCOUNT
	.align		4
        /*0000*/ 	.byte	0x04, 0x2f
        /*0002*/ 	.short	(.L_1 - .L_0)
	.align		4
.L_0:
        /*0004*/ 	.word	index@(triton_poi_fused_add_5)
        /*0008*/ 	.word	0x00000012


	//----- nvinfo : EIATTR_MIN_STACK_SIZE
	.align		4
.L_1:
        /*000c*/ 	.byte	0x04, 0x12
        /*000e*/ 	.short	(.L_3 - .L_2)
	.align		4
.L_2:
        /*0010*/ 	.word	index@(triton_poi_fused_add_5)
        /*0014*/ 	.word	0x00000000


	//----- nvinfo : EIATTR_FRAME_SIZE
	.align		4
.L_3:
        /*0018*/ 	.byte	0x04, 0x11
        /*001a*/ 	.short	(.L_5 - .L_4)
	.align		4
.L_4:
        /*001c*/ 	.word	index@(triton_poi_fused_add_5)
        /*0020*/ 	.word	0x00000000


	//----- nvinfo : EIATTR_MIN_STACK_SIZE
	.align		4
.L_5:
        /*0024*/ 	.byte	0x04, 0x12
        /*0026*/ 	.short	(.L_7 - .L_6)
	.align		4
.L_6:
        /*0028*/ 	.word	index@(triton_poi_fused_add_5)
        /*002c*/ 	.word	0x00000000
.L_7:


//--------------------- .nv.info.triton_poi_fused_add_5 --------------------------
	.section	.nv.info.triton_poi_fused_add_5,"",@"SHT_CUDA_INFO"
	.sectionflags	@""
	.align	4


	//----- nvinfo : EIATTR_CUDA_API_VERSION
	.align		4
        /*0000*/ 	.byte	0x04, 0x37
        /*0002*/ 	.short	(.L_9 - .L_8)
.L_8:
        /*0004*/ 	.word	0x0000007c


	//----- nvinfo : EIATTR_KPARAM_INFO
	.align		4
.L_9:
        /*0008*/ 	.byte	0x04, 0x17
        /*000a*/ 	.short	(.L_11 - .L_10)
.L_10:
        /*000c*/ 	.word	0x00000000
        /*0010*/ 	.short	0x0003
        /*0012*/ 	.short	0x0018
        /*0014*/ 	.byte	0x00, 0xf0, 0x11, 0x00


	//----- nvinfo : EIATTR_KPARAM_INFO
	.align		4
.L_11:
        /*0018*/ 	.byte	0x04, 0x17
        /*001a*/ 	.short	(.L_13 - .L_12)
.L_12:
        /*001c*/ 	.word	0x00000000
        /*0020*/ 	.short	0x0002
        /*0022*/ 	.short	0x0010
        /*0024*/ 	.byte	0x00, 0xf4, 0x21, 0x00


	//----- nvinfo : EIATTR_KPARAM_INFO
	.align		4
.L_13:
        /*0028*/ 	.byte	0x04, 0x17
        /*002a*/ 	.short	(.L_15 - .L_14)
.L_14:
        /*002c*/ 	.word	0x00000000
        /*0030*/ 	.short	0x0001
        /*0032*/ 	.short	0x0008
        /*0034*/ 	.byte	0x00, 0xf4, 0x21, 0x00


	//----- nvinfo : EIATTR_KPARAM_INFO
	.align		4
.L_15:
        /*0038*/ 	.byte	0x04, 0x17
        /*003a*/ 	.short	(.L_17 - .L_16)
.L_16:
        /*003c*/ 	.word	0x00000000
        /*0040*/ 	.short	0x0000
        /*0042*/ 	.short	0x0000
        /*0044*/ 	.byte	0x00, 0xf4, 0x21, 0x00


	//----- nvinfo : EIATTR_SPARSE_MMA_MASK
	.align		4
.L_17:
        /*0048*/ 	.byte	0x03, 0x50
        /*004a*/ 	.short	0x0000


	//----- nvinfo : EIATTR_MAXREG_COUNT
	.align		4
        /*004c*/ 	.byte	0x03, 0x1b
        /*004e*/ 	.short	0x00ff


	//----- nvinfo : EIATTR_EXIT_INSTR_OFFSETS
	.align		4
        /*0050*/ 	.byte	0x04, 0x1c
        /*0052*/ 	.short	(.L_19 - .L_18)


	//   ....[0]....
.L_18:
        /*0054*/ 	.word	0x000001d0


	//   ....[1]....
        /*0058*/ 	.word	0x000001f0


	//----- nvinfo : EIATTR_REQNTID
	.align		4
.L_19:
        /*005c*/ 	.byte	0x04, 0x10
        /*005e*/ 	.short	(.L_21 - .L_20)
.L_20:
        /*0060*/ 	.word	0x00000020
        /*0064*/ 	.word	0x00000001
        /*0068*/ 	.word	0x00000001


	//----- nvinfo : EIATTR_CBANK_PARAM_SIZE
	.align		4
.L_21:
        /*006c*/ 	.byte	0x03, 0x19
        /*006e*/ 	.short	0x001c


	//----- nvinfo : EIATTR_PARAM_CBANK
	.align		4
        /*0070*/ 	.byte	0x04, 0x0a
        /*0072*/ 	.short	(.L_23 - .L_22)
	.align		4
.L_22:
        /*0074*/ 	.word	index@(.nv.constant0.triton_poi_fused_add_5)
        /*0078*/ 	.short	0x0210
        /*007a*/ 	.short	0x001c


	//----- nvinfo : EIATTR_SW_WAR
	.align		4
.L_23:
        /*007c*/ 	.byte	0x04, 0x36
        /*007e*/ 	.short	(.L_25 - .L_24)
.L_24:
        /*0080*/ 	.word	0x00000008
.L_25:


//--------------------- .nv.callgraph             --------------------------
	.section	.nv.callgraph,"",@"SHT_CUDA_CALLGRAPH"
	.align	4
	.sectionentsize	8
	.align		4
        /*0000*/ 	.word	0x00000000
	.align		4
        /*0004*/ 	.word	0xffffffff
	.align		4
        /*0008*/ 	.word	0x00000000
	.align		4
        /*000c*/ 	.word	0xfffffffe
	.align		4
        /*0010*/ 	.word	0x00000000
	.align		4
        /*0014*/ 	.word	0xfffffffd
	.align		4
        /*0018*/ 	.word	0x00000000
	.align		4
        /*001c*/ 	.word	0xfffffffc


//--------------------- .text.triton_poi_fused_add_5 --------------------------
	.section	.text.triton_poi_fused_add_5,"ax",@progbits
	.align	128
        .global         triton_poi_fused_add_5
        .type           triton_poi_fused_add_5,@function
        .size           triton_poi_fused_add_5,(.L_x_1 - triton_poi_fused_add_5)
        .other          triton_poi_fused_add_5,@"STO_CUDA_ENTRY STV_DEFAULT"
triton_poi_fused_add_5:
.text.triton_poi_fused_add_5:
[----:B------:R-:W0:Y:S02]  /*0000*/  LDC R1, c[0x0][0x28] ;  /* 0x00000a00ff017b82 */ /* 0x000e240000000800 */
[----:B------:R-:W1:Y:S01]  /*0010*/  S2R R0, SR_TID.X ;  /* 0x0000000000007919 */ /* 0x000e620000002100 */
[----:B------:R-:W2:Y:S01]  /*0020*/  LDC.64 R4, c[0x0][0x218] ;  /* 0x00008600ff047b82 */ /* 0x000ea20000000a00 */
[----:B------:R-:W-:Y:S01]  /*0030*/  CS2R R12, SRZ ;  /* 0x00000000000c7805 */ /* 0x000fe2000001ff00 */
[----:B------:R-:W-:Y:S01]  /*0040*/  ULDC.64 UR4, c[0x0][0x208] ;  /* 0x0000820000047ab9 */ /* 0x000fe20000000a00 */
[----:B------:R-:W3:Y:S05]  /*0050*/  S2R R9, SR_CTAID.X ;  /* 0x0000000000097919 */ /* 0x000eea0000002500 */
[----:B------:R-:W4:Y:S08]  /*0060*/  LDC.64 R2, c[0x0][0x210] ;  /* 0x00008400ff027b82 */ /* 0x000f300000000a00 */
[----:B------:R-:W5:Y:S01]  /*0070*/  LDC.64 R6, c[0x0][0x220] ;  /* 0x00008800ff067b82 */ /* 0x000f620000000a00 */
[----:B-1----:R-:W-:Y:S01]  /*0080*/  IMAD.SHL.U32 R0, R0, 0x2, RZ ;  /* 0x0000000200007824 */ /* 0x002fe200078e00ff */
[----:B---3--:R-:W-:-:S04]  /*0090*/  SHF.R.S32.HI R8, RZ, 0x19, R9 ;  /* 0x00000019ff087819 */ /* 0x008fc80000011409 */
[----:B------:R-:W-:-:S04]  /*00a0*/  LOP3.LUT R0, R0, 0x3e, RZ, 0xc0, !PT ;  /* 0x0000003e00007812 */ /* 0x000fc800078ec0ff */
[----:B------:R-:W-:Y:S02]  /*00b0*/  LEA R9, R9, R0, 0x6 ;  /* 0x0000000009097211 */ /* 0x000fe400078e30ff */
[----:B------:R-:W-:Y:S02]  /*00c0*/  SGXT R0, R8, 0x1 ;  /* 0x000000010800781a */ /* 0x000fe40000000200 */
[C---:B------:R-:W-:Y:S01]  /*00d0*/  ISETP.GE.AND P0, PT, R9.reuse, 0x40, PT ;  /* 0x000000400900780c */ /* 0x040fe20003f06270 */
[----:B----4-:R-:W-:Y:S01]  /*00e0*/  IMAD.WIDE R2, R9, 0x4, R2 ;  /* 0x0000000409027825 */ /* 0x010fe200078e0202 */
[----:B------:R-:W-:-:S03]  /*00f0*/  LEA.HI R0, R0, R9, RZ, 0x2 ;  /* 0x0000000900007211 */ /* 0x000fc600078f10ff */
[----:B-----5:R-:W-:Y:S01]  /*0100*/  IMAD.WIDE R6, R9, 0x4, R6 ;  /* 0x0000000409067825 */ /* 0x020fe200078e0206 */
[----:B------:R-:W-:-:S05]  /*0110*/  LOP3.LUT R0, R0, 0xfffffffc, RZ, 0xc0, !PT ;  /* 0xfffffffc00007812 */ /* 0x000fca00078ec0ff */
[----:B------:R-:W-:-:S04]  /*0120*/  IMAD.IADD R11, R9, 0x1, -R0 ;  /* 0x00000001090b7824 */ /* 0x000fc800078e0a00 */
[----:B--2---:R-:W-:Y:S01]  /*0130*/  IMAD.WIDE R4, R11, 0x4, R4 ;  /* 0x000000040b047825 */ /* 0x004fe200078e0204 */
[----:B------:R-:W-:Y:S02]  /*0140*/  CS2R R10, SRZ ;  /* 0x00000000000a7805 */ /* 0x000fe4000001ff00 */
[----:B------:R-:W-:Y:S02]  /*0150*/  CS2R R8, SRZ ;  /* 0x0000000000087805 */ /* 0x000fe4000001ff00 */
[----:B------:R-:W2:Y:S04]  /*0160*/  @!P0 LDG.E.EL.64 R12, desc[UR4][R4.64] ;  /* 0x00000004040c8981 */ /* 0x000ea8000c2e1b00 */
[----:B------:R-:W2:Y:S04]  /*0170*/  @!P0 LDG.E.64 R10, desc[UR4][R2.64] ;  /* 0x00000004020a8981 */ /* 0x000ea8000c1e1b00 */
[----:B------:R-:W3:Y:S01]  /*0180*/  @!P0 LDG.E.64 R8, desc[UR4][R6.64] ;  /* 0x0000000406088981 */ /* 0x000ee2000c1e1b00 */
[----:B--2---:R-:W-:Y:S01]  /*0190*/  FADD R15, R12, R10 ;  /* 0x0000000a0c0f7221 */ /* 0x004fe20000000000 */
[----:B------:R-:W-:-:S03]  /*01a0*/  FADD R0, R13, R11 ;  /* 0x0000000b0d007221 */ /* 0x000fc60000000000 */
[----:B---3--:R-:W-:Y:S01]  /*01b0*/  FADD R8, R15, R8 ;  /* 0x000000080f087221 */ /* 0x008fe20000000000 */
[----:B------:R-:W-:Y:S01]  /*01c0*/  FADD R9, R0, R9 ;  /* 0x0000000900097221 */ /* 0x000fe20000000000 */
[----:B------:R-:W-:Y:S06]  /*01d0*/  @P0 EXIT ;  /* 0x000000000000094d */ /* 0x000fec0003800000 */
[----:B------:R-:W-:Y:S01]  /*01e0*/  STG.E.64 desc[UR4][R2.64], R8 ;  /* 0x0000000802007986 */ /* 0x000fe2000c101b04 */
[----:B------:R-:W-:Y:S05]  /*01f0*/  EXIT ;  /* 0x000000000000794d */ /* 0x000fea0003800000 */
.L_x_0:
[----:B------:R-:W-:-:S00]  /*0200*/  BRA `(.L_x_0) ;  /* 0xfffffffc00fc7947 */ /* 0x000fc0000383ffff */
[----:B------:R-:W-:-:S00]  /*0210*/  NOP ;  /* 0x0000000000007918 */ /* 0x000fc00000000000 */
        /* <DEDUP_REMOVED lines=14> */
.L_x_1:


//--------------------- .nv.constant0.triton_poi_fused_add_5 --------------------------
	.section	.nv.constant0.triton_poi_fused_add_5,"a",@progbits
	.sectionflags	@""
	.align	4
.nv.constant0.triton_poi_fused_add_5:
	.zero		556
